//
// Generated by NVIDIA NVVM Compiler
//
// Compiler Build ID: CL-36424714
// Cuda compilation tools, release 13.0, V13.0.88
// Based on NVVM 20.0.0
//

.version 9.0
.target sm_100
.address_size 64


.func  (.param .b32 func_retval0) _Z4sum1jPjjjj(
	.param .b32 _Z4sum1jPjjjj_param_0,
	.param .b64 _Z4sum1jPjjjj_param_1,
	.param .b32 _Z4sum1jPjjjj_param_2,
	.param .b32 _Z4sum1jPjjjj_param_3,
	.param .b32 _Z4sum1jPjjjj_param_4
)
{
	.reg .pred 	%p<5>;
	.reg .b32 	%r<14>;
	.reg .b64 	%rd<7>;

	ld.param.u32 	%r7, [_Z4sum1jPjjjj_param_0];
	ld.param.u64 	%rd2, [_Z4sum1jPjjjj_param_1];
	ld.param.u32 	%r13, [_Z4sum1jPjjjj_param_3];
	cvta.to.global.u64 	%rd1, %rd2;
	setp.eq.s32 	%p4, %r7, 0;
	mov.b32 	%r12, 0;
$L__BB0_1:
	@%p4 bra 	$L__BB0_3;
	mul.wide.u32 	%rd3, %r13, 4;
	add.s64 	%rd4, %rd1, %rd3;
	ld.global.u32 	%r8, [%rd4];
	add.s32 	%r13, %r13, 1;
	add.s32 	%r12, %r8, %r12;
	mov.pred 	%p4, -1;
	bra.uni 	$L__BB0_1;
$L__BB0_3:
	mul.wide.u32 	%rd5, %r13, 4;
	add.s64 	%rd6, %rd1, %rd5;
	ld.global.u32 	%r9, [%rd6];
	add.s32 	%r10, %r12, %r9;
	add.s32 	%r11, %r10, 1;
	st.param.b32 	[func_retval0], %r11;
	ret;

}
	// .globl	_Z8mem_initPjb
.visible .entry _Z8mem_initPjb(
	.param .u64 .ptr .align 1 _Z8mem_initPjb_param_0,
	.param .u8 _Z8mem_initPjb_param_1
)
{
	.reg .pred 	%p<2>;
	.reg .b32 	%r<4>;
	.reg .b64 	%rd<9>;

	ld.param.u64 	%rd6, [_Z8mem_initPjb_param_0];
	cvta.to.global.u64 	%rd1, %rd6;
	add.s64 	%rd2, %rd1, 64;
	mov.b64 	%rd8, 0;
$L__BB1_1:
	add.s64 	%rd7, %rd2, %rd8;
	mov.b32 	%r1, 0;
	st.global.u32 	[%rd7+-64], %r1;
	st.global.u32 	[%rd7+-60], %r1;
	st.global.u32 	[%rd7+-56], %r1;
	st.global.u32 	[%rd7+-52], %r1;
	st.global.u32 	[%rd7+-48], %r1;
	st.global.u32 	[%rd7+-44], %r1;
	st.global.u32 	[%rd7+-40], %r1;
	st.global.u32 	[%rd7+-36], %r1;
	st.global.u32 	[%rd7+-32], %r1;
	st.global.u32 	[%rd7+-28], %r1;
	st.global.u32 	[%rd7+-24], %r1;
	st.global.u32 	[%rd7+-20], %r1;
	st.global.u32 	[%rd7+-16], %r1;
	st.global.u32 	[%rd7+-12], %r1;
	st.global.u32 	[%rd7+-8], %r1;
	st.global.u32 	[%rd7+-4], %r1;
	st.global.u32 	[%rd7], %r1;
	st.global.u32 	[%rd7+4], %r1;
	st.global.u32 	[%rd7+8], %r1;
	st.global.u32 	[%rd7+12], %r1;
	st.global.u32 	[%rd7+16], %r1;
	st.global.u32 	[%rd7+20], %r1;
	st.global.u32 	[%rd7+24], %r1;
	st.global.u32 	[%rd7+28], %r1;
	st.global.u32 	[%rd7+32], %r1;
	st.global.u32 	[%rd7+36], %r1;
	st.global.u32 	[%rd7+40], %r1;
	st.global.u32 	[%rd7+44], %r1;
	st.global.u32 	[%rd7+48], %r1;
	st.global.u32 	[%rd7+52], %r1;
	st.global.u32 	[%rd7+56], %r1;
	st.global.u32 	[%rd7+60], %r1;
	add.s64 	%rd8, %rd8, 128;
	setp.ne.s64 	%p1, %rd8, 131072;
	@%p1 bra 	$L__BB1_1;
	mov.b32 	%r2, 13;
	st.global.u32 	[%rd1+400], %r2;
	mov.b32 	%r3, 0;
	st.global.u32 	[%rd1+404], %r3;
	ret;

}
	// .globl	_Z2k1PjS_Pm
.visible .entry _Z2k1PjS_Pm(
	.param .u64 .ptr .align 1 _Z2k1PjS_Pm_param_0,
	.param .u64 .ptr .align 1 _Z2k1PjS_Pm_param_1,
	.param .u64 .ptr .align 1 _Z2k1PjS_Pm_param_2
)
{
	.reg .b32 	%r<5>;
	.reg .b64 	%rd<5>;

	ld.param.u64 	%rd1, [_Z2k1PjS_Pm_param_0];
	ld.param.u64 	%rd2, [_Z2k1PjS_Pm_param_1];
	cvta.to.global.u64 	%rd3, %rd2;
	cvta.to.global.u64 	%rd4, %rd1;
	ld.global.u32 	%r1, [%rd4+400];
	ld.global.u32 	%r2, [%rd4+404];
	{ // callseq 0, 0
	.param .b32 param0;
	st.param.b32 	[param0], 1;
	.param .b64 param1;
	st.param.b64 	[param1], %rd1;
	.param .b32 param2;
	st.param.b32 	[param2], 0;
	.param .b32 param3;
	st.param.b32 	[param3], %r1;
	.param .b32 param4;
	st.param.b32 	[param4], %r2;
	.param .b32 retval0;
	call.uni (retval0), 
	_Z4sum1jPjjjj, 
	(
	param0, 
	param1, 
	param2, 
	param3, 
	param4
	);
	ld.param.b32 	%r3, [retval0];
	} // callseq 0
	st.global.u32 	[%rd3], %r3;
	ret;

}
	// .globl	_Z4linkPmS_
.visible .entry _Z4linkPmS_(
	.param .u64 .ptr .align 1 _Z4linkPmS__param_0,
	.param .u64 .ptr .align 1 _Z4linkPmS__param_1
)
{
	.reg .b64 	%rd<11>;

	ld.param.u64 	%rd1, [_Z4linkPmS__param_0];
	ld.param.u64 	%rd2, [_Z4linkPmS__param_1];
	cvta.to.global.u64 	%rd3, %rd1;
	sub.s64 	%rd4, %rd2, %rd1;
	add.s64 	%rd5, %rd4, -16;
	shl.b64 	%rd6, %rd5, 32;
	shr.u64 	%rd7, %rd5, 32;
	and.b64  	%rd8, %rd7, 262143;
	or.b64  	%rd9, %rd6, 31047;
	or.b64  	%rd10, %rd8, 17977015172857856;
	st.global.u64 	[%rd3], %rd9;
	st.global.u64 	[%rd3+8], %rd10;
	ret;

}


// ===== COMPILED SASS (sm_100) =====

	.target	sm_100

	.elftype	@"ET_EXEC"


//--------------------- .note.nv.tkinfo           --------------------------
	.section	.note.nv.tkinfo,"",@"SHT_NOTE"
	.sectionflags	@"SHF_NOTE_NV_TKINFO"
	.tkinfo
        /*0018*/ 	.word	0x00000002
        /*0030*/ 	.string	""
        /*0030*/ 	.string	"ptxas"
        /*0030*/ 	.string	"Cuda compilation tools, release 13.0, V13.0.88"
        /*0030*/ 	.string	"Build cuda_13.0.r13.0/compiler.36424714_0"
        /*0030*/ 	.string	"-arch sm_100 -m 64 "



//--------------------- .note.nv.cuinfo           --------------------------
	.section	.note.nv.cuinfo,"",@"SHT_NOTE"
	.sectionflags	@"SHF_NOTE_NV_CUINFO"
        /*0018*/ 	.short	0x0002
        /*001a*/ 	.short	0x0064
        /*001c*/ 	.short	0x0082
	.zero		2


//--------------------- .nv.info                  --------------------------
	.section	.nv.info,"",@"SHT_CUDA_INFO"
	.align	4


	//----- nvinfo : EIATTR_REGCOUNT
	.align		4
        /*0000*/ 	.byte	0x04, 0x2f
        /*0002*/ 	.short	(.L_1 - .L_0)
	.align		4
.L_0:
        /*0004*/ 	.word	index@(_Z8mem_initPjb)
        /*0008*/ 	.word	0x00000008


	//----- nvinfo : EIATTR_FRAME_SIZE
	.align		4
.L_1:
        /*000c*/ 	.byte	0x04, 0x11
        /*000e*/ 	.short	(.L_3 - .L_2)
	.align		4
.L_2:
        /*0010*/ 	.word	index@(_Z8mem_initPjb)
        /*0014*/ 	.word	0x00000000


	//----- nvinfo : EIATTR_REGCOUNT
	.align		4
.L_3:
        /*0018*/ 	.byte	0x04, 0x2f
        /*001a*/ 	.short	(.L_5 - .L_4)
	.align		4
.L_4:
        /*001c*/ 	.word	index@(_Z2k1PjS_Pm)
        /*0020*/ 	.word	0x0000000c


	//----- nvinfo : EIATTR_FRAME_SIZE
	.align		4
.L_5:
        /*0024*/ 	.byte	0x04, 0x11
        /*0026*/ 	.short	(.L_7 - .L_6)
	.align		4
.L_6:
        /*0028*/ 	.word	index@($_Z2k1PjS_Pm$_Z4sum1jPjjjj)
        /*002c*/ 	.word	0x00000000


	//----- nvinfo : EIATTR_FRAME_SIZE
	.align		4
.L_7:
        /*0030*/ 	.byte	0x04, 0x11
        /*0032*/ 	.short	(.L_9 - .L_8)
	.align		4
.L_8:
        /*0034*/ 	.word	index@(_Z2k1PjS_Pm)
        /*0038*/ 	.word	0x00000000


	//----- nvinfo : EIATTR_REGCOUNT
	.align		4
.L_9:
        /*003c*/ 	.byte	0x04, 0x2f
        /*003e*/ 	.short	(.L_11 - .L_10)
	.align		4
.L_10:
        /*0040*/ 	.word	index@(_Z4linkPmS_)
        /*0044*/ 	.word	0x0000000a


	//----- nvinfo : EIATTR_FRAME_SIZE
	.align		4
.L_11:
        /*0048*/ 	.byte	0x04, 0x11
        /*004a*/ 	.short	(.L_13 - .L_12)
	.align		4
.L_12:
        /*004c*/ 	.word	index@(_Z4linkPmS_)
        /*0050*/ 	.word	0x00000000


	//----- nvinfo : EIATTR_MIN_STACK_SIZE
	.align		4
.L_13:
        /*0054*/ 	.byte	0x04, 0x12
        /*0056*/ 	.short	(.L_15 - .L_14)
	.align		4
.L_14:
        /*0058*/ 	.word	index@(_Z4linkPmS_)
        /*005c*/ 	.word	0x00000000


	//----- nvinfo : EIATTR_MIN_STACK_SIZE
	.align		4
.L_15:
        /*0060*/ 	.byte	0x04, 0x12
        /*0062*/ 	.short	(.L_17 - .L_16)
	.align		4
.L_16:
        /*0064*/ 	.word	index@(_Z2k1PjS_Pm)
        /*0068*/ 	.word	0x00000000


	//----- nvinfo : EIATTR_MIN_STACK_SIZE
	.align		4
.L_17:
        /*006c*/ 	.byte	0x04, 0x12
        /*006e*/ 	.short	(.L_19 - .L_18)
	.align		4
.L_18:
        /*0070*/ 	.word	index@(_Z8mem_initPjb)
        /*0074*/ 	.word	0x00000000
.L_19:


//--------------------- .nv.compat                --------------------------
	.section	.nv.compat,"",@"SHT_CUDA_COMPAT_INFO"
	.align	4
        /*0000*/ 	.byte	0x02, 0x09, 0x00, 0x00, 0x02, 0x02, 0x01, 0x00, 0x02, 0x05, 0x05, 0x00, 0x03, 0x07, 0x01, 0x01
        /*0010*/ 	.byte	0x02, 0x03, 0x00, 0x00, 0x02, 0x06, 0x01, 0x00, 0x04, 0x0b, 0x08, 0x00, 0x09, 0x00, 0x00, 0x00
        /*0020*/ 	.byte	0x00, 0x00, 0x00, 0x00


//--------------------- .nv.info._Z4linkPmS_      --------------------------
	.section	.nv.info._Z4linkPmS_,"",@"SHT_CUDA_INFO"
	.sectionflags	@""
	.align	4


	//----- nvinfo : EIATTR_CUDA_API_VERSION
	.align		4
        /*0000*/ 	.byte	0x04, 0x37
        /*0002*/ 	.short	(.L_21 - .L_20)
.L_20:
        /*0004*/ 	.word	0x00000082


	//----- nvinfo : EIATTR_KPARAM_INFO
	.align		4
.L_21:
        /*0008*/ 	.byte	0x04, 0x17
        /*000a*/ 	.short	(.L_23 - .L_22)
.L_22:
        /*000c*/ 	.word	0x00000000
        /*0010*/ 	.short	0x0001
        /*0012*/ 	.short	0x0008
        /*0014*/ 	.byte	0x00, 0xf5, 0x21, 0x00


	//----- nvinfo : EIATTR_KPARAM_INFO
	.align		4
.L_23:
        /*0018*/ 	.byte	0x04, 0x17
        /*001a*/ 	.short	(.L_25 - .L_24)
.L_24:
        /*001c*/ 	.word	0x00000000
        /*0020*/ 	.short	0x0000
        /*0022*/ 	.short	0x0000
        /*0024*/ 	.byte	0x00, 0xf5, 0x21, 0x00


	//----- nvinfo : EIATTR_SPARSE_MMA_MASK
	.align		4
.L_25:
        /*0028*/ 	.byte	0x03, 0x50
        /*002a*/ 	.short	0x0000


	//----- nvinfo : EIATTR_MAXREG_COUNT
	.align		4
        /*002c*/ 	.byte	0x03, 0x1b
        /*002e*/ 	.short	0x00ff


	//----- nvinfo : EIATTR_MERCURY_ISA_VERSION
	.align		4
        /*0030*/ 	.byte	0x03, 0x5f
        /*0032*/ 	.short	0x0101


	//----- nvinfo : EIATTR_VRC_CTA_INIT_COUNT
	.align		4
        /*0034*/ 	.byte	0x02, 0x4a
	.zero		1
	.zero		1


	//----- nvinfo : EIATTR_EXIT_INSTR_OFFSETS
	.align		4
        /*0038*/ 	.byte	0x04, 0x1c
        /*003a*/ 	.short	(.L_27 - .L_26)


	//   ....[0]....
.L_26:
        /*003c*/ 	.word	0x000000f0


	//----- nvinfo : EIATTR_CBANK_PARAM_SIZE
	.align		4
.L_27:
        /*0040*/ 	.byte	0x03, 0x19
        /*0042*/ 	.short	0x0010


	//----- nvinfo : EIATTR_PARAM_CBANK
	.align		4
        /*0044*/ 	.byte	0x04, 0x0a
        /*0046*/ 	.short	(.L_29 - .L_28)
	.align		4
.L_28:
        /*0048*/ 	.word	index@(.nv.constant0._Z4linkPmS_)
        /*004c*/ 	.short	0x0380
        /*004e*/ 	.short	0x0010


	//----- nvinfo : EIATTR_SW_WAR
	.align		4
.L_29:
        /*0050*/ 	.byte	0x04, 0x36
        /*0052*/ 	.short	(.L_31 - .L_30)
.L_30:
        /*0054*/ 	.word	0x00000008
.L_31:


//--------------------- .nv.info._Z2k1PjS_Pm      --------------------------
	.section	.nv.info._Z2k1PjS_Pm,"",@"SHT_CUDA_INFO"
	.sectionflags	@""
	.align	4


	//----- nvinfo : EIATTR_CUDA_API_VERSION
	.align		4
        /*0000*/ 	.byte	0x04, 0x37
        /*0002*/ 	.short	(.L_33 - .L_32)
.L_32:
        /*0004*/ 	.word	0x00000082


	//----- nvinfo : EIATTR_KPARAM_INFO
	.align		4
.L_33:
        /*0008*/ 	.byte	0x04, 0x17
        /*000a*/ 	.short	(.L_35 - .L_34)
.L_34:
        /*000c*/ 	.word	0x00000000
        /*0010*/ 	.short	0x0002
        /*0012*/ 	.short	0x0010
        /*0014*/ 	.byte	0x00, 0xf5, 0x21, 0x00


	//----- nvinfo : EIATTR_KPARAM_INFO
	.align		4
.L_35:
        /*0018*/ 	.byte	0x04, 0x17
        /*001a*/ 	.short	(.L_37 - .L_36)
.L_36:
        /*001c*/ 	.word	0x00000000
        /*0020*/ 	.short	0x0001
        /*0022*/ 	.short	0x0008
        /*0024*/ 	.byte	0x00, 0xf5, 0x21, 0x00


	//----- nvinfo : EIATTR_KPARAM_INFO
	.align		4
.L_37:
        /*0028*/ 	.byte	0x04, 0x17
        /*002a*/ 	.short	(.L_39 - .L_38)
.L_38:
        /*002c*/ 	.word	0x00000000
        /*0030*/ 	.short	0x0000
        /*0032*/ 	.short	0x0000
        /*0034*/ 	.byte	0x00, 0xf5, 0x21, 0x00


	//----- nvinfo : EIATTR_SPARSE_MMA_MASK
	.align		4
.L_39:
        /*0038*/ 	.byte	0x03, 0x50
        /*003a*/ 	.short	0x0000


	//----- nvinfo : EIATTR_MAXREG_COUNT
	.align		4
        /*003c*/ 	.byte	0x03, 0x1b
        /*003e*/ 	.short	0x00ff


	//----- nvinfo : EIATTR_MERCURY_ISA_VERSION
	.align		4
        /*0040*/ 	.byte	0x03, 0x5f
        /*0042*/ 	.short	0x0101


	//----- nvinfo : EIATTR_VRC_CTA_INIT_COUNT
	.align		4
        /*0044*/ 	.byte	0x02, 0x4a
	.zero		1
	.zero		1


	//----- nvinfo : EIATTR_EXIT_INSTR_OFFSETS
	.align		4
        /*0048*/ 	.byte	0x04, 0x1c
        /*004a*/ 	.short	(.L_41 - .L_40)


	//   ....[0]....
.L_40:
        /*004c*/ 	.word	0x00000080


	//----- nvinfo : EIATTR_CRS_STACK_SIZE
	.align		4
.L_41:
        /*0050*/ 	.byte	0x04, 0x1e
        /*0052*/ 	.short	(.L_43 - .L_42)
.L_42:
        /*0054*/ 	.word	0x00000000


	//----- nvinfo : EIATTR_CBANK_PARAM_SIZE
	.align		4
.L_43:
        /*0058*/ 	.byte	0x03, 0x19
        /*005a*/ 	.short	0x0018


	//----- nvinfo : EIATTR_PARAM_CBANK
	.align		4
        /*005c*/ 	.byte	0x04, 0x0a
        /*005e*/ 	.short	(.L_45 - .L_44)
	.align		4
.L_44:
        /*0060*/ 	.word	index@(.nv.constant0._Z2k1PjS_Pm)
        /*0064*/ 	.short	0x0380
        /*0066*/ 	.short	0x0018


	//----- nvinfo : EIATTR_SW_WAR
	.align		4
.L_45:
        /*0068*/ 	.byte	0x04, 0x36
        /*006a*/ 	.short	(.L_47 - .L_46)
.L_46:
        /*006c*/ 	.word	0x00000008
.L_47:


//--------------------- .nv.info._Z8mem_initPjb   --------------------------
	.section	.nv.info._Z8mem_initPjb,"",@"SHT_CUDA_INFO"
	.sectionflags	@""
	.align	4


	//----- nvinfo : EIATTR_CUDA_API_VERSION
	.align		4
        /*0000*/ 	.byte	0x04, 0x37
        /*0002*/ 	.short	(.L_49 - .L_48)
.L_48:
        /*0004*/ 	.word	0x00000082


	//----- nvinfo : EIATTR_KPARAM_INFO
	.align		4
.L_49:
        /*0008*/ 	.byte	0x04, 0x17
        /*000a*/ 	.short	(.L_51 - .L_50)
.L_50:
        /*000c*/ 	.word	0x00000000
        /*0010*/ 	.short	0x0001
        /*0012*/ 	.short	0x0008
        /*0014*/ 	.byte	0x00, 0xf0, 0x05, 0x00


	//----- nvinfo : EIATTR_KPARAM_INFO
	.align		4
.L_51:
        /*0018*/ 	.byte	0x04, 0x17
        /*001a*/ 	.short	(.L_53 - .L_52)
.L_52:
        /*001c*/ 	.word	0x00000000
        /*0020*/ 	.short	0x0000
        /*0022*/ 	.short	0x0000
        /*0024*/ 	.byte	0x00, 0xf5, 0x21, 0x00


	//----- nvinfo : EIATTR_SPARSE_MMA_MASK
	.align		4
.L_53:
        /*0028*/ 	.byte	0x03, 0x50
        /*002a*/ 	.short	0x0000


	//----- nvinfo : EIATTR_MAXREG_COUNT
	.align		4
        /*002c*/ 	.byte	0x03, 0x1b
        /*002e*/ 	.short	0x00ff


	//----- nvinfo : EIATTR_MERCURY_ISA_VERSION
	.align		4
        /*0030*/ 	.byte	0x03, 0x5f
        /*0032*/ 	.short	0x0101


	//----- nvinfo : EIATTR_VRC_CTA_INIT_COUNT
	.align		4
        /*0034*/ 	.byte	0x02, 0x4a
	.zero		1
	.zero		1


	//----- nvinfo : EIATTR_EXIT_INSTR_OFFSETS
	.align		4
        /*0038*/ 	.byte	0x04, 0x1c
        /*003a*/ 	.short	(.L_55 - .L_54)


	//   ....[0]....
.L_54:
        /*003c*/ 	.word	0x00000920


	//----- nvinfo : EIATTR_CBANK_PARAM_SIZE
	.align		4
.L_55:
        /*0040*/ 	.byte	0x03, 0x19
        /*0042*/ 	.short	0x0009


	//----- nvinfo : EIATTR_PARAM_CBANK
	.align		4
        /*0044*/ 	.byte	0x04, 0x0a
        /*0046*/ 	.short	(.L_57 - .L_56)
	.align		4
.L_56:
        /*0048*/ 	.word	index@(.nv.constant0._Z8mem_initPjb)
        /*004c*/ 	.short	0x0380
        /*004e*/ 	.short	0x0009


	//----- nvinfo : EIATTR_SW_WAR
	.align		4
.L_57:
        /*0050*/ 	.byte	0x04, 0x36
        /*0052*/ 	.short	(.L_59 - .L_58)
.L_58:
        /*0054*/ 	.word	0x00000008
.L_59:


//--------------------- .nv.callgraph             --------------------------
	.section	.nv.callgraph,"",@"SHT_CUDA_CALLGRAPH"
	.align	4
	.sectionentsize	8
	.align		4
        /*0000*/ 	.word	0x00000000
	.align		4
        /*0004*/ 	.word	0xffffffff
	.align		4
        /*0008*/ 	.word	0x00000000
	.align		4
        /*000c*/ 	.word	0xfffffffe
	.align		4
        /*0010*/ 	.word	0x00000000
	.align		4
        /*0014*/ 	.word	0xfffffffd
	.align		4
        /*0018*/ 	.word	0x00000000
	.align		4
        /*001c*/ 	.word	0xfffffffc


//--------------------- .text._Z4linkPmS_         --------------------------
	.section	.text._Z4linkPmS_,"ax",@progbits
	.align	128
        .global         _Z4linkPmS_
        .type           _Z4linkPmS_,@function
        .size           _Z4linkPmS_,(.L_x_5 - _Z4linkPmS_)
        .other          _Z4linkPmS_,@"STO_CUDA_ENTRY STV_DEFAULT"
_Z4linkPmS_:
.text._Z4linkPmS_:
[----:B------:R-:W-:Y:S01]  /*0000*/  LDC R1, c[0x0][0x37c] ;  /* 0x0000df00ff017b82 */ /* 0x000fe20000000800 */
[----:B------:R-:W0:Y:S07]  /*0010*/  LDCU.128 UR8, c[0x0][0x380] ;  /* 0x00007000ff0877ac */ /* 0x000e2e0008000c00 */
[----:B------:R-:W1:Y:S01]  /*0020*/  LDC.64 R2, c[0x0][0x380] ;  /* 0x0000e000ff027b82 */ /* 0x000e620000000a00 */
[----:B------:R-:W-:Y:S01]  /*0030*/  HFMA2 R4, -RZ, RZ, 0, 43232 ;  /* 0x00007947ff047431 */ /* 0x000fe200000001ff */
[----:B------:R-:W-:Y:S01]  /*0040*/  MOV R7, 0x3fde00 ;  /* 0x003fde0000077802 */ /* 0x000fe20000000f00 */
[----:B------:R-:W1:Y:S01]  /*0050*/  LDCU.64 UR6, c[0x0][0x358] ;  /* 0x00006b00ff0677ac */ /* 0x000e620008000a00 */
[----:B0-----:R-:W-:-:S04]  /*0060*/  UIADD3 UR5, UP0, UPT, UR10, -UR8, URZ ;  /* 0x800000080a057290 */ /* 0x001fc8000ff1e0ff */
[----:B------:R-:W-:-:S04]  /*0070*/  UIADD3 UR5, UP1, UPT, UR5, -0x10, URZ ;  /* 0xfffffff005057890 */ /* 0x000fc8000ff3e0ff */
[----:B------:R-:W-:Y:S02]  /*0080*/  UIADD3.X UR4, UPT, UPT, UR11, -0x1, ~UR9, UP1, UP0 ;  /* 0xffffffff0b047890 */ /* 0x000fe40008fe0c09 */
[----:B------:R-:W-:Y:S02]  /*0090*/  IMAD.U32 R5, RZ, RZ, UR5 ;  /* 0x00000005ff057e24 */ /* 0x000fe4000f8e00ff */
[----:B------:R-:W-:-:S03]  /*00a0*/  ULOP3.LUT UR4, UR4, 0x3ffff, URZ, 0xc0, !UPT ;  /* 0x0003ffff04047892 */ /* 0x000fc6000f8ec0ff */
[----:B-1----:R-:W-:Y:S01]  /*00b0*/  STG.E.64 desc[UR6][R2.64], R4 ;  /* 0x0000000402007986 */ /* 0x002fe2000c101b06 */
[----:B------:R-:W-:-:S06]  /*00c0*/  ULOP3.LUT UR4, UR4, 0x3800000, URZ, 0xfc, !UPT ;  /* 0x0380000004047892 */ /* 0x000fcc000f8efcff */
[----:B------:R-:W-:-:S05]  /*00d0*/  IMAD.U32 R6, RZ, RZ, UR4 ;  /* 0x00000004ff067e24 */ /* 0x000fca000f8e00ff */
[----:B------:R-:W-:Y:S01]  /*00e0*/  STG.E.64 desc[UR6][R2.64+0x8], R6 ;  /* 0x0000080602007986 */ /* 0x000fe2000c101b06 */
[----:B------:R-:W-:Y:S05]  /*00f0*/  EXIT ;  /* 0x000000000000794d */ /* 0x000fea0003800000 */
.L_x_0:
[----:B------:R-:W-:-:S00]  /*0100*/  BRA `(.L_x_0) ;  /* 0xfffffffc00fc7947 */ /* 0x000fc0000383ffff */
[----:B------:R-:W-:-:S00]  /*0110*/  NOP ;  /* 0x0000000000007918 */ /* 0x000fc00000000000 */
        /* <DEDUP_REMOVED lines=14> */
.L_x_5:


//--------------------- .text._Z2k1PjS_Pm         --------------------------
	.section	.text._Z2k1PjS_Pm,"ax",@progbits
	.align	128
        .global         _Z2k1PjS_Pm
        .type           _Z2k1PjS_Pm,@function
        .size           _Z2k1PjS_Pm,(.L_x_4 - _Z2k1PjS_Pm)
        .other          _Z2k1PjS_Pm,@"STO_CUDA_ENTRY STV_DEFAULT"
_Z2k1PjS_Pm:
.text._Z2k1PjS_Pm:
[----:B------:R-:W-:Y:S08]  /*0000*/  LDC R1, c[0x0][0x37c] ;  /* 0x0000df00ff017b82 */ /* 0x000ff00000000800 */
[----:B------:R-:W0:Y:S01]  /*0010*/  LDC.64 R2, c[0x0][0x380] ;  /* 0x0000e000ff027b82 */ /* 0x000e220000000a00 */
[----:B------:R-:W0:Y:S02]  /*0020*/  LDCU.64 UR4, c[0x0][0x358] ;  /* 0x00006b00ff0477ac */ /* 0x000e240008000a00 */
[----:B0-----:R0:W5:Y:S01]  /*0030*/  LDG.E R3, desc[UR4][R2.64+0x190] ;  /* 0x0001900402037981 */ /* 0x001162000c1e1900 */
[----:B------:R-:W-:-:S07]  /*0040*/  MOV R6, 0x60 ;  /* 0x0000006000067802 */ /* 0x000fce0000000f00 */
[----:B0----5:R-:W-:Y:S05]  /*0050*/  CALL.REL.NOINC `($_Z2k1PjS_Pm$_Z4sum1jPjjjj) ;  /* 0x00000000000c7944 */ /* 0x021fea0003c00000 */
[----:B------:R-:W0:Y:S02]  /*0060*/  LDC.64 R2, c[0x0][0x388] ;  /* 0x0000e200ff027b82 */ /* 0x000e240000000a00 */
[----:B0-----:R-:W-:Y:S01]  /*0070*/  STG.E desc[UR4][R2.64], R9 ;  /* 0x0000000902007986 */ /* 0x001fe2000c101904 */
[----:B------:R-:W-:Y:S05]  /*0080*/  EXIT ;  /* 0x000000000000794d */ /* 0x000fea0003800000 */
        .type           $_Z2k1PjS_Pm$_Z4sum1jPjjjj,@function
        .size           $_Z2k1PjS_Pm$_Z4sum1jPjjjj,(.L_x_4 - $_Z2k1PjS_Pm$_Z4sum1jPjjjj)
$_Z2k1PjS_Pm$_Z4sum1jPjjjj:
[----:B------:R-:W0:Y:S01]  /*0090*/  LDC.64 R4, c[0x0][0x380] ;  /* 0x0000e000ff047b82 */ /* 0x000e220000000a00 */
[----:B------:R-:W1:Y:S01]  /*00a0*/  LDCU.64 UR6, c[0x0][0x358] ;  /* 0x00006b00ff0677ac */ /* 0x000e620008000a00 */
[C---:B------:R-:W-:Y:S01]  /*00b0*/  IADD3 R7, PT, PT, R3.reuse, 0x1, RZ ;  /* 0x0000000103077810 */ /* 0x040fe20007ffe0ff */
[----:B0-----:R-:W-:-:S04]  /*00c0*/  IMAD.WIDE.U32 R2, R3, 0x4, R4 ;  /* 0x0000000403027825 */ /* 0x001fc800078e0004 */
[----:B------:R-:W-:Y:S02]  /*00d0*/  IMAD.WIDE.U32 R4, R7, 0x4, R4 ;  /* 0x0000000407047825 */ /* 0x000fe400078e0004 */
[----:B-1----:R-:W2:Y:S04]  /*00e0*/  LDG.E R2, desc[UR6][R2.64] ;  /* 0x0000000602027981 */ /* 0x002ea8000c1e1900 */
[----:B------:R-:W2:Y:S01]  /*00f0*/  LDG.E R5, desc[UR6][R4.64] ;  /* 0x0000000604057981 */ /* 0x000ea2000c1e1900 */
[----:B------:R-:W-:Y:S01]  /*0100*/  HFMA2 R7, -RZ, RZ, 0, 0 ;  /* 0x00000000ff077431 */ /* 0x000fe200000001ff */
[----:B--2---:R-:W-:-:S03]  /*0110*/  IADD3 R9, PT, PT, R2, 0x1, R5 ;  /* 0x0000000102097810 */ /* 0x004fc60007ffe005 */
[----:B------:R-:W-:Y:S05]  /*0120*/  RET.REL.NODEC R6 `(_Z2k1PjS_Pm) ;  /* 0xfffffffc06b47950 */ /* 0x000fea0003c3ffff */
.L_x_1:
        /* <DEDUP_REMOVED lines=13> */
.L_x_4:


//--------------------- .text._Z8mem_initPjb      --------------------------
	.section	.text._Z8mem_initPjb,"ax",@progbits
	.align	128
        .global         _Z8mem_initPjb
        .type           _Z8mem_initPjb,@function
        .size           _Z8mem_initPjb,(.L_x_7 - _Z8mem_initPjb)
        .other          _Z8mem_initPjb,@"STO_CUDA_ENTRY STV_DEFAULT"
_Z8mem_initPjb:
.text._Z8mem_initPjb:
[----:B------:R-:W-:Y:S01]  /*0000*/  LDC R1, c[0x0][0x37c] ;  /* 0x0000df00ff017b82 */ /* 0x000fe20000000800 */
[----:B------:R-:W0:Y:S01]  /*0010*/  LDCU.64 UR6, c[0x0][0x358] ;  /* 0x00006b00ff0677ac */ /* 0x000e220008000a00 */
[----:B------:R-:W1:Y:S01]  /*0020*/  LDCU.64 UR10, c[0x0][0x380] ;  /* 0x00007000ff0a77ac */ /* 0x000e620008000a00 */
[----:B------:R-:W-:Y:S01]  /*0030*/  UMOV UR4, URZ ;  /* 0x000000ff00047c82 */ /* 0x000fe20008000000 */
[----:B------:R-:W-:-:S05]  /*0040*/  UMOV UR5, URZ ;  /* 0x000000ff00057c82 */ /* 0x000fca0008000000 */
.L_x_2:
[----:B-1----:R-:W-:-:S04]  /*0050*/  UIADD3 UR8, UP0, UP1, UR4, 0x40, UR10 ;  /* 0x0000004004087890 */ /* 0x002fc8000f91e00a */
[----:B------:R-:W-:Y:S02]  /*0060*/  UIADD3.X UR9, UPT, UPT, UR5, UR11, URZ, UP0, UP1 ;  /* 0x0000000b05097290 */ /* 0x000fe400087e24ff */
[----:B--2---:R-:W-:Y:S01]  /*0070*/  MOV R2, UR8 ;  /* 0x0000000800027c02 */ /* 0x004fe20008000f00 */
[----:B------:R-:W-:-:S03]  /*0080*/  UIADD3 UR4, UP0, UPT, UR4, 0x200, URZ ;  /* 0x0000020004047890 */ /* 0x000fc6000ff1e0ff */
[----:B------:R-:W-:Y:S01]  /*0090*/  MOV R3, UR9 ;  /* 0x0000000900037c02 */ /* 0x000fe20008000f00 */
[----:B------:R-:W-:Y:S02]  /*00a0*/  UIADD3.X UR5, UPT, UPT, URZ, UR5, URZ, UP0, !UPT ;  /* 0x00000005ff057290 */ /* 0x000fe400087fe4ff */
[----:B------:R-:W-:Y:S02]  /*00b0*/  UISETP.NE.U32.AND UP0, UPT, UR4, 0x20000, UPT ;  /* 0x000200000400788c */ /* 0x000fe4000bf05070 */
[----:B0-----:R2:W-:Y:S02]  /*00c0*/  STG.E desc[UR6][R2.64+-0x40], RZ ;  /* 0xffffc0ff02007986 */ /* 0x0015e4000c101906 */
[----:B------:R-:W-:Y:S02]  /*00d0*/  UISETP.NE.AND.EX UP0, UPT, UR5, URZ, UPT, UP0 ;  /* 0x000000ff0500728c */ /* 0x000fe4000bf05300 */
[----:B------:R2:W-:Y:S04]  /*00e0*/  STG.E desc[UR6][R2.64+-0x3c], RZ ;  /* 0xffffc4ff02007986 */ /* 0x0005e8000c101906 */
        /* <DEDUP_REMOVED lines=125> */
[----:B------:R2:W-:Y:S01]  /*08c0*/  STG.E desc[UR6][R2.64+0x1bc], RZ ;  /* 0x0001bcff02007986 */ /* 0x0005e2000c101906 */
[----:B------:R-:W-:Y:S05]  /*08d0*/  BRA.U UP0, `(.L_x_2) ;  /* 0xfffffff500dc7547 */ /* 0x000fea000b83ffff */
[----:B--2---:R-:W0:Y:S01]  /*08e0*/  LDC.64 R2, c[0x0][0x380] ;  /* 0x0000e000ff027b82 */ /* 0x004e220000000a00 */
[----:B------:R-:W-:-:S05]  /*08f0*/  HFMA2 R5, -RZ, RZ, 0, 7.74860382080078125e-07 ;  /* 0x0000000dff057431 */ /* 0x000fca00000001ff */
[----:B0-----:R-:W-:Y:S04]  /*0900*/  STG.E desc[UR6][R2.64+0x190], R5 ;  /* 0x0001900502007986 */ /* 0x001fe8000c101906 */
[----:B------:R-:W-:Y:S01]  /*0910*/  STG.E desc[UR6][R2.64+0x194], RZ ;  /* 0x000194ff02007986 */ /* 0x000fe2000c101906 */
[----:B------:R-:W-:Y:S05]  /*0920*/  EXIT ;  /* 0x000000000000794d */ /* 0x000fea0003800000 */
.L_x_3:
        /* <DEDUP_REMOVED lines=13> */
.L_x_7:


//--------------------- .nv.shared.reserved.0     --------------------------
	.section	.nv.shared.reserved.0,"aw",@nobits
	.weak		__nv_reservedSMEM_offset_0_alias
	.size		__nv_reservedSMEM_offset_0_alias, 0, 64
	.other		__nv_reservedSMEM_offset_0_alias,@"STO_CUDA_RESERVED_SHARED STV_DEFAULT"
__nv_reservedSMEM_offset_0_alias:
	.zero		0
	.zero		64


//--------------------- .nv.constant0._Z4linkPmS_ --------------------------
	.section	.nv.constant0._Z4linkPmS_,"a",@progbits
	.sectionflags	@""
	.align	4
.nv.constant0._Z4linkPmS_:
	.zero		912


//--------------------- .nv.constant0._Z2k1PjS_Pm --------------------------
	.section	.nv.constant0._Z2k1PjS_Pm,"a",@progbits
	.sectionflags	@""
	.align	4
.nv.constant0._Z2k1PjS_Pm:
	.zero		920


//--------------------- .nv.constant0._Z8mem_initPjb --------------------------
	.section	.nv.constant0._Z8mem_initPjb,"a",@progbits
	.sectionflags	@""
	.align	4
.nv.constant0._Z8mem_initPjb:
	.zero		905


//--------------------- SYMBOLS --------------------------

	.type		.nv.reservedSmem.offset0,@object
	.size		.nv.reservedSmem.offset0,0x4
